	.headerflags	@"EF_CUDA_TEXMODE_UNIFIED EF_CUDA_64BIT_ADDRESS EF_CUDA_ACCELERATORS EF_CUDA_SM90 EF_CUDA_VIRTUAL_SM(EF_CUDA_SM90)"
	.elftype	@"ET_EXEC"


//--------------------- .nv.info                  --------------------------
	.section	.nv.info,"",@"SHT_CUDA_INFO"
	.align	4


	//----- nvinfo : EIATTR_REGCOUNT
	.align		4
        /*0000*/ 	.byte	0x04, 0x2f
        /*0002*/ 	.short	(.L_1 - .L_0)
	.align		4
.L_0:
        /*0004*/ 	.word	index@(triton_poi_fused_add_clamp_43)
        /*0008*/ 	.word	0x00000008


	//----- nvinfo : EIATTR_MIN_STACK_SIZE
	.align		4
.L_1:
        /*000c*/ 	.byte	0x04, 0x12
        /*000e*/ 	.short	(.L_3 - .L_2)
	.align		4
.L_2:
        /*0010*/ 	.word	index@(triton_poi_fused_add_clamp_43)
        /*0014*/ 	.word	0x00000000


	//----- nvinfo : EIATTR_FRAME_SIZE
	.align		4
.L_3:
        /*0018*/ 	.byte	0x04, 0x11
        /*001a*/ 	.short	(.L_5 - .L_4)
	.align		4
.L_4:
        /*001c*/ 	.word	index@(triton_poi_fused_add_clamp_43)
        /*0020*/ 	.word	0x00000000


	//----- nvinfo : EIATTR_MIN_STACK_SIZE
	.align		4
.L_5:
        /*0024*/ 	.byte	0x04, 0x12
        /*0026*/ 	.short	(.L_7 - .L_6)
	.align		4
.L_6:
        /*0028*/ 	.word	index@(triton_poi_fused_add_clamp_43)
        /*002c*/ 	.word	0x00000000
.L_7:


//--------------------- .nv.info.triton_poi_fused_add_clamp_43 --------------------------
	.section	.nv.info.triton_poi_fused_add_clamp_43,"",@"SHT_CUDA_INFO"
	.sectionflags	@""
	.align	4


	//----- nvinfo : EIATTR_CUDA_API_VERSION
	.align		4
        /*0000*/ 	.byte	0x04, 0x37
        /*0002*/ 	.short	(.L_9 - .L_8)
.L_8:
        /*0004*/ 	.word	0x0000007c


	//----- nvinfo : EIATTR_KPARAM_INFO
	.align		4
.L_9:
        /*0008*/ 	.byte	0x04, 0x17
        /*000a*/ 	.short	(.L_11 - .L_10)
.L_10:
        /*000c*/ 	.word	0x00000000
        /*0010*/ 	.short	0x0001
        /*0012*/ 	.short	0x0008
        /*0014*/ 	.byte	0x00, 0xf0, 0x11, 0x00


	//----- nvinfo : EIATTR_KPARAM_INFO
	.align		4
.L_11:
        /*0018*/ 	.byte	0x04, 0x17
        /*001a*/ 	.short	(.L_13 - .L_12)
.L_12:
        /*001c*/ 	.word	0x00000000
        /*0020*/ 	.short	0x0000
        /*0022*/ 	.short	0x0000
        /*0024*/ 	.byte	0x00, 0xf4, 0x21, 0x00


	//----- nvinfo : EIATTR_SPARSE_MMA_MASK
	.align		4
.L_13:
        /*0028*/ 	.byte	0x03, 0x50
        /*002a*/ 	.short	0x0000


	//----- nvinfo : EIATTR_MAXREG_COUNT
	.align		4
        /*002c*/ 	.byte	0x03, 0x1b
        /*002e*/ 	.short	0x00ff


	//----- nvinfo : EIATTR_EXIT_INSTR_OFFSETS
	.align		4
        /*0030*/ 	.byte	0x04, 0x1c
        /*0032*/ 	.short	(.L_15 - .L_14)


	//   ....[0]....
.L_14:
        /*0034*/ 	.word	0x00000110


	//   ....[1]....
        /*0038*/ 	.word	0x00000140


	//----- nvinfo : EIATTR_REQNTID
	.align		4
.L_15:
        /*003c*/ 	.byte	0x04, 0x10
        /*003e*/ 	.short	(.L_17 - .L_16)
.L_16:
        /*0040*/ 	.word	0x00000020
        /*0044*/ 	.word	0x00000001
        /*0048*/ 	.word	0x00000001


	//----- nvinfo : EIATTR_CBANK_PARAM_SIZE
	.align		4
.L_17:
        /*004c*/ 	.byte	0x03, 0x19
        /*004e*/ 	.short	0x000c


	//----- nvinfo : EIATTR_PARAM_CBANK
	.align		4
        /*0050*/ 	.byte	0x04, 0x0a
        /*0052*/ 	.short	(.L_19 - .L_18)
	.align		4
.L_18:
        /*0054*/ 	.word	index@(.nv.constant0.triton_poi_fused_add_clamp_43)
        /*0058*/ 	.short	0x0210
        /*005a*/ 	.short	0x000c


	//----- nvinfo : EIATTR_SW_WAR
	.align		4
.L_19:
        /*005c*/ 	.byte	0x04, 0x36
        /*005e*/ 	.short	(.L_21 - .L_20)
.L_20:
        /*0060*/ 	.word	0x00000008
.L_21:


//--------------------- .nv.callgraph             --------------------------
	.section	.nv.callgraph,"",@"SHT_CUDA_CALLGRAPH"
	.align	4
	.sectionentsize	8
	.align		4
        /*0000*/ 	.word	0x00000000
	.align		4
        /*0004*/ 	.word	0xffffffff
	.align		4
        /*0008*/ 	.word	0x00000000
	.align		4
        /*000c*/ 	.word	0xfffffffe
	.align		4
        /*0010*/ 	.word	0x00000000
	.align		4
        /*0014*/ 	.word	0xfffffffd
	.align		4
        /*0018*/ 	.word	0x00000000
	.align		4
        /*001c*/ 	.word	0xfffffffc


//--------------------- .text.triton_poi_fused_add_clamp_43 --------------------------
	.section	.text.triton_poi_fused_add_clamp_43,"ax",@progbits
	.align	128
        .global         triton_poi_fused_add_clamp_43
        .type           triton_poi_fused_add_clamp_43,@function
        .size           triton_poi_fused_add_clamp_43,(.L_x_1 - triton_poi_fused_add_clamp_43)
        .other          triton_poi_fused_add_clamp_43,@"STO_CUDA_ENTRY STV_DEFAULT"
triton_poi_fused_add_clamp_43:
.text.triton_poi_fused_add_clamp_43:
[----:B------:R-:W0:Y:S02]  /*0000*/  LDC R1, c[0x0][0x28] ;  /* 0x00000a00ff017b82 */ /* 0x000e240000000800 */
[----:B------:R-:W1:Y:S01]  /*0010*/  S2R R2, SR_TID.X ;  /* 0x0000000000027919 */ /* 0x000e620000002100 */
[----:B------:R-:W2:Y:S01]  /*0020*/  LDC.64 R4, c[0x0][0x210] ;  /* 0x00008400ff047b82 */ /* 0x000ea20000000a00 */
[----:B------:R-:W3:Y:S01]  /*0030*/  S2R R3, SR_CTAID.X ;  /* 0x0000000000037919 */ /* 0x000ee20000002500 */
[C---:B-1----:R-:W-:Y:S02]  /*0040*/  LOP3.LUT R0, R2.reuse, 0x3, RZ, 0xc0, !PT ;  /* 0x0000000302007812 */ /* 0x042fe400078ec0ff */
[----:B------:R-:W-:-:S03]  /*0050*/  LOP3.LUT P0, RZ, R2, 0x1c, RZ, 0xc0, !PT ;  /* 0x0000001c02ff7812 */ /* 0x000fc6000780c0ff */
[----:B---3--:R-:W-:-:S04]  /*0060*/  IMAD R3, R3, 0x4, R0 ;  /* 0x0000000403037824 */ /* 0x008fc800078e0200 */
[C---:B--2---:R-:W-:Y:S01]  /*0070*/  IMAD.WIDE R4, R3.reuse, 0x8, R4 ;  /* 0x0000000803047825 */ /* 0x044fe200078e0204 */
[----:B------:R-:W-:Y:S02]  /*0080*/  I2FP.F32.S32 R0, R3 ;  /* 0x0000000300007245 */ /* 0x000fe40000201400 */
[----:B------:R-:W-:-:S03]  /*0090*/  ISETP.LT.AND P0, PT, R3, 0x4, !P0 ;  /* 0x000000040300780c */ /* 0x000fc60004701270 */
[----:B------:R-:W-:-:S04]  /*00a0*/  FADD R0, R0, 0.5 ;  /* 0x3f00000000007421 */ /* 0x000fc80000000000 */
[----:B------:R-:W-:-:S05]  /*00b0*/  FADD R0, R0, -0.5 ;  /* 0xbf00000000007421 */ /* 0x000fca0000000000 */
[----:B------:R-:W-:-:S06]  /*00c0*/  FMNMX R0, RZ, R0, !PT ;  /* 0x00000000ff007209 */ /* 0x000fcc0007800000 */
[----:B------:R-:W1:Y:S02]  /*00d0*/  F2I.TRUNC.NTZ R0, R0 ;  /* 0x0000000000007305 */ /* 0x000e64000020f100 */
[----:B-1----:R-:W-:-:S05]  /*00e0*/  VIMNMX R2, R0, 0x2, PT ;  /* 0x0000000200027848 */ /* 0x002fca0003fe0100 */
[----:B------:R-:W-:-:S05]  /*00f0*/  VIADD R2, R2, 0x1 ;  /* 0x0000000102027836 */ /* 0x000fca0000000000 */
[----:B------:R-:W-:Y:S01]  /*0100*/  SHF.R.S32.HI R3, RZ, 0x1f, R2 ;  /* 0x0000001fff037819 */ /* 0x000fe20000011402 */
[----:B------:R-:W-:Y:S06]  /*0110*/  @!P0 EXIT ;  /* 0x000000000000894d */ /* 0x000fec0003800000 */
[----:B------:R-:W-:Y:S02]  /*0120*/  ULDC.64 UR4, c[0x0][0x208] ;  /* 0x0000820000047ab9 */ /* 0x000fe40000000a00 */
[----:B------:R-:W-:Y:S01]  /*0130*/  STG.E.64 desc[UR4][R4.64], R2 ;  /* 0x0000000204007986 */ /* 0x000fe2000c101b04 */
[----:B------:R-:W-:Y:S05]  /*0140*/  EXIT ;  /* 0x000000000000794d */ /* 0x000fea0003800000 */
.L_x_0:
[----:B------:R-:W-:-:S00]  /*0150*/  BRA `(.L_x_0) ;  /* 0xfffffffc00fc7947 */ /* 0x000fc0000383ffff */
[----:B------:R-:W-:-:S00]  /*0160*/  NOP ;  /* 0x0000000000007918 */ /* 0x000fc00000000000 */
        /* <DEDUP_REMOVED lines=9> */
.L_x_1:


//--------------------- .nv.constant0.triton_poi_fused_add_clamp_43 --------------------------
	.section	.nv.constant0.triton_poi_fused_add_clamp_43,"a",@progbits
	.sectionflags	@""
	.align	4
.nv.constant0.triton_poi_fused_add_clamp_43:
	.zero		540
